//
// Generated by NVIDIA NVVM Compiler
//
// Compiler Build ID: CL-36424714
// Cuda compilation tools, release 13.0, V13.0.88
// Based on NVVM 20.0.0
//

.version 9.0
.target sm_100
.address_size 64

	// .globl	_Z17simple_vbo_kernelP6float4jjf
.global .align 4 .b8 __cudart_i2opi_f[24] = {65, 144, 67, 60, 153, 149, 98, 219, 192, 221, 52, 245, 209, 87, 39, 252, 41, 21, 68, 78, 110, 131, 249, 162};

.visible .entry _Z17simple_vbo_kernelP6float4jjf(
	.param .u64 .ptr .align 1 _Z17simple_vbo_kernelP6float4jjf_param_0,
	.param .u32 _Z17simple_vbo_kernelP6float4jjf_param_1,
	.param .u32 _Z17simple_vbo_kernelP6float4jjf_param_2,
	.param .f32 _Z17simple_vbo_kernelP6float4jjf_param_3
)
{
	.local .align 4 .b8 	__local_depot0[28];
	.reg .b64 	%SP;
	.reg .b64 	%SPL;
	.reg .pred 	%p<17>;
	.reg .b32 	%r<91>;
	.reg .b32 	%f<67>;
	.reg .b64 	%rd<43>;
	.reg .b64 	%fd<5>;

	mov.u64 	%SPL, __local_depot0;
	ld.param.u64 	%rd16, [_Z17simple_vbo_kernelP6float4jjf_param_0];
	ld.param.u32 	%r31, [_Z17simple_vbo_kernelP6float4jjf_param_1];
	ld.param.u32 	%r32, [_Z17simple_vbo_kernelP6float4jjf_param_2];
	ld.param.f32 	%f16, [_Z17simple_vbo_kernelP6float4jjf_param_3];
	add.u64 	%rd1, %SPL, 0;
	mov.u32 	%r33, %ctaid.x;
	mov.u32 	%r34, %ntid.x;
	mov.u32 	%r35, %tid.x;
	mad.lo.s32 	%r1, %r33, %r34, %r35;
	mov.u32 	%r36, %ctaid.y;
	mov.u32 	%r37, %ntid.y;
	mov.u32 	%r38, %tid.y;
	mad.lo.s32 	%r2, %r36, %r37, %r38;
	cvt.rn.f32.u32 	%f17, %r1;
	cvt.rn.f32.u32 	%f18, %r31;
	div.rn.f32 	%f19, %f17, %f18;
	cvt.rn.f32.u32 	%f20, %r2;
	cvt.rn.f32.u32 	%f21, %r32;
	div.rn.f32 	%f22, %f20, %f21;
	fma.rn.f32 	%f1, %f19, 0f40400000, 0fBFC00000;
	fma.rn.f32 	%f2, %f22, 0f40400000, 0fBFC00000;
	fma.rn.f32 	%f3, %f1, 0f40800000, %f16;
	mul.f32 	%f23, %f3, 0f3F22F983;
	cvt.rni.s32.f32 	%r86, %f23;
	cvt.rn.f32.s32 	%f24, %r86;
	fma.rn.f32 	%f25, %f24, 0fBFC90FDA, %f3;
	fma.rn.f32 	%f26, %f24, 0fB3A22168, %f25;
	fma.rn.f32 	%f65, %f24, 0fA7C234C5, %f26;
	abs.f32 	%f5, %f3;
	setp.ltu.f32 	%p1, %f5, 0f47CE4780;
	@%p1 bra 	$L__BB0_8;
	setp.neu.f32 	%p2, %f5, 0f7F800000;
	@%p2 bra 	$L__BB0_3;
	mov.f32 	%f29, 0f00000000;
	mul.rn.f32 	%f65, %f3, %f29;
	mov.b32 	%r86, 0;
	bra.uni 	$L__BB0_8;
$L__BB0_3:
	mov.b32 	%r4, %f3;
	shl.b32 	%r40, %r4, 8;
	or.b32  	%r5, %r40, -2147483648;
	mov.b64 	%rd39, 0;
	mov.b32 	%r83, 0;
	mov.u64 	%rd37, __cudart_i2opi_f;
	mov.u64 	%rd38, %rd1;
$L__BB0_4:
	.pragma "nounroll";
	ld.global.nc.u32 	%r41, [%rd37];
	mad.wide.u32 	%rd20, %r41, %r5, %rd39;
	shr.u64 	%rd39, %rd20, 32;
	st.local.u32 	[%rd38], %rd20;
	add.s32 	%r83, %r83, 1;
	add.s64 	%rd38, %rd38, 4;
	add.s64 	%rd37, %rd37, 4;
	setp.ne.s32 	%p3, %r83, 6;
	@%p3 bra 	$L__BB0_4;
	shr.u32 	%r42, %r4, 23;
	st.local.u32 	[%rd1+24], %rd39;
	and.b32  	%r8, %r42, 31;
	and.b32  	%r43, %r42, 224;
	add.s32 	%r44, %r43, -128;
	shr.u32 	%r45, %r44, 5;
	mul.wide.u32 	%rd21, %r45, 4;
	sub.s64 	%rd8, %rd1, %rd21;
	ld.local.u32 	%r84, [%rd8+24];
	ld.local.u32 	%r85, [%rd8+20];
	setp.eq.s32 	%p4, %r8, 0;
	@%p4 bra 	$L__BB0_7;
	shf.l.wrap.b32 	%r84, %r85, %r84, %r8;
	ld.local.u32 	%r46, [%rd8+16];
	shf.l.wrap.b32 	%r85, %r46, %r85, %r8;
$L__BB0_7:
	shr.u32 	%r47, %r84, 30;
	shf.l.wrap.b32 	%r48, %r85, %r84, 2;
	shl.b32 	%r49, %r85, 2;
	shr.u32 	%r50, %r48, 31;
	add.s32 	%r51, %r50, %r47;
	neg.s32 	%r52, %r51;
	setp.lt.s32 	%p5, %r4, 0;
	selp.b32 	%r86, %r52, %r51, %p5;
	xor.b32  	%r53, %r48, %r4;
	shr.s32 	%r54, %r48, 31;
	xor.b32  	%r55, %r54, %r48;
	xor.b32  	%r56, %r54, %r49;
	cvt.u64.u32 	%rd22, %r55;
	shl.b64 	%rd23, %rd22, 32;
	cvt.u64.u32 	%rd24, %r56;
	or.b64  	%rd25, %rd23, %rd24;
	cvt.rn.f64.s64 	%fd1, %rd25;
	mul.f64 	%fd2, %fd1, 0d3BF921FB54442D19;
	cvt.rn.f32.f64 	%f27, %fd2;
	neg.f32 	%f28, %f27;
	setp.lt.s32 	%p6, %r53, 0;
	selp.f32 	%f65, %f28, %f27, %p6;
$L__BB0_8:
	mul.rn.f32 	%f30, %f65, %f65;
	and.b32  	%r58, %r86, 1;
	setp.eq.b32 	%p7, %r58, 1;
	selp.f32 	%f31, 0f3F800000, %f65, %p7;
	fma.rn.f32 	%f32, %f30, %f31, 0f00000000;
	fma.rn.f32 	%f33, %f30, 0f37CBAC00, 0fBAB607ED;
	selp.f32 	%f34, %f33, 0fB94D4153, %p7;
	selp.f32 	%f35, 0f3D2AAABB, 0f3C0885E4, %p7;
	fma.rn.f32 	%f36, %f34, %f30, %f35;
	selp.f32 	%f37, 0fBEFFFFFF, 0fBE2AAAA8, %p7;
	fma.rn.f32 	%f38, %f36, %f30, %f37;
	fma.rn.f32 	%f39, %f38, %f32, %f31;
	and.b32  	%r59, %r86, 2;
	setp.eq.s32 	%p8, %r59, 0;
	mov.f32 	%f40, 0f00000000;
	sub.f32 	%f41, %f40, %f39;
	selp.f32 	%f9, %f39, %f41, %p8;
	fma.rn.f32 	%f10, %f2, 0f40800000, %f16;
	mul.f32 	%f42, %f10, 0f3F22F983;
	cvt.rni.s32.f32 	%r90, %f42;
	cvt.rn.f32.s32 	%f43, %r90;
	fma.rn.f32 	%f44, %f43, 0fBFC90FDA, %f10;
	fma.rn.f32 	%f45, %f43, 0fB3A22168, %f44;
	fma.rn.f32 	%f66, %f43, 0fA7C234C5, %f45;
	abs.f32 	%f12, %f10;
	setp.ltu.f32 	%p9, %f12, 0f47CE4780;
	@%p9 bra 	$L__BB0_16;
	setp.neu.f32 	%p10, %f12, 0f7F800000;
	@%p10 bra 	$L__BB0_11;
	mov.f32 	%f48, 0f00000000;
	mul.rn.f32 	%f66, %f10, %f48;
	mov.b32 	%r90, 0;
	bra.uni 	$L__BB0_16;
$L__BB0_11:
	mov.b32 	%r18, %f10;
	shl.b32 	%r61, %r18, 8;
	or.b32  	%r19, %r61, -2147483648;
	mov.b64 	%rd42, 0;
	mov.b32 	%r87, 0;
	mov.u64 	%rd40, __cudart_i2opi_f;
	mov.u64 	%rd41, %rd1;
$L__BB0_12:
	.pragma "nounroll";
	ld.global.nc.u32 	%r62, [%rd40];
	mad.wide.u32 	%rd28, %r62, %r19, %rd42;
	shr.u64 	%rd42, %rd28, 32;
	st.local.u32 	[%rd41], %rd28;
	add.s32 	%r87, %r87, 1;
	add.s64 	%rd41, %rd41, 4;
	add.s64 	%rd40, %rd40, 4;
	setp.ne.s32 	%p11, %r87, 6;
	@%p11 bra 	$L__BB0_12;
	shr.u32 	%r63, %r18, 23;
	st.local.u32 	[%rd1+24], %rd42;
	and.b32  	%r22, %r63, 31;
	and.b32  	%r64, %r63, 224;
	add.s32 	%r65, %r64, -128;
	shr.u32 	%r66, %r65, 5;
	mul.wide.u32 	%rd29, %r66, 4;
	sub.s64 	%rd15, %rd1, %rd29;
	ld.local.u32 	%r88, [%rd15+24];
	ld.local.u32 	%r89, [%rd15+20];
	setp.eq.s32 	%p12, %r22, 0;
	@%p12 bra 	$L__BB0_15;
	shf.l.wrap.b32 	%r88, %r89, %r88, %r22;
	ld.local.u32 	%r67, [%rd15+16];
	shf.l.wrap.b32 	%r89, %r67, %r89, %r22;
$L__BB0_15:
	shr.u32 	%r68, %r88, 30;
	shf.l.wrap.b32 	%r69, %r89, %r88, 2;
	shl.b32 	%r70, %r89, 2;
	shr.u32 	%r71, %r69, 31;
	add.s32 	%r72, %r71, %r68;
	neg.s32 	%r73, %r72;
	setp.lt.s32 	%p13, %r18, 0;
	selp.b32 	%r90, %r73, %r72, %p13;
	xor.b32  	%r74, %r69, %r18;
	shr.s32 	%r75, %r69, 31;
	xor.b32  	%r76, %r75, %r69;
	xor.b32  	%r77, %r75, %r70;
	cvt.u64.u32 	%rd30, %r76;
	shl.b64 	%rd31, %rd30, 32;
	cvt.u64.u32 	%rd32, %r77;
	or.b64  	%rd33, %rd31, %rd32;
	cvt.rn.f64.s64 	%fd3, %rd33;
	mul.f64 	%fd4, %fd3, 0d3BF921FB54442D19;
	cvt.rn.f32.f64 	%f46, %fd4;
	neg.f32 	%f47, %f46;
	setp.lt.s32 	%p14, %r74, 0;
	selp.f32 	%f66, %f47, %f46, %p14;
$L__BB0_16:
	cvta.to.global.u64 	%rd34, %rd16;
	add.s32 	%r79, %r90, 1;
	mul.rn.f32 	%f49, %f66, %f66;
	and.b32  	%r80, %r90, 1;
	setp.eq.b32 	%p15, %r80, 1;
	selp.f32 	%f50, %f66, 0f3F800000, %p15;
	fma.rn.f32 	%f51, %f49, %f50, 0f00000000;
	fma.rn.f32 	%f52, %f49, 0f37CBAC00, 0fBAB607ED;
	selp.f32 	%f53, 0fB94D4153, %f52, %p15;
	selp.f32 	%f54, 0f3C0885E4, 0f3D2AAABB, %p15;
	fma.rn.f32 	%f55, %f53, %f49, %f54;
	selp.f32 	%f56, 0fBE2AAAA8, 0fBEFFFFFF, %p15;
	fma.rn.f32 	%f57, %f55, %f49, %f56;
	fma.rn.f32 	%f58, %f57, %f51, %f50;
	and.b32  	%r81, %r79, 2;
	setp.eq.s32 	%p16, %r81, 0;
	mov.f32 	%f59, 0f00000000;
	sub.f32 	%f60, %f59, %f58;
	selp.f32 	%f61, %f58, %f60, %p16;
	mul.f32 	%f62, %f9, %f61;
	mul.f32 	%f63, %f62, 0f3F000000;
	mad.lo.s32 	%r82, %r31, %r2, %r1;
	mul.wide.u32 	%rd35, %r82, 16;
	add.s64 	%rd36, %rd34, %rd35;
	mov.f32 	%f64, 0f3F800000;
	st.global.v4.f32 	[%rd36], {%f1, %f63, %f2, %f64};
	ret;

}


// ===== COMPILED SASS (sm_100) =====

	.target	sm_100

	.elftype	@"ET_EXEC"


//--------------------- .note.nv.tkinfo           --------------------------
	.section	.note.nv.tkinfo,"",@"SHT_NOTE"
	.sectionflags	@"SHF_NOTE_NV_TKINFO"
	.tkinfo
        /*0018*/ 	.word	0x00000002
        /*0030*/ 	.string	""
        /*0030*/ 	.string	"ptxas"
        /*0030*/ 	.string	"Cuda compilation tools, release 13.0, V13.0.88"
        /*0030*/ 	.string	"Build cuda_13.0.r13.0/compiler.36424714_0"
        /*0030*/ 	.string	"-arch sm_100 -m 64 "



//--------------------- .note.nv.cuinfo           --------------------------
	.section	.note.nv.cuinfo,"",@"SHT_NOTE"
	.sectionflags	@"SHF_NOTE_NV_CUINFO"
        /*0018*/ 	.short	0x0002
        /*001a*/ 	.short	0x0064
        /*001c*/ 	.short	0x0082
	.zero		2


//--------------------- .nv.info                  --------------------------
	.section	.nv.info,"",@"SHT_CUDA_INFO"
	.align	4


	//----- nvinfo : EIATTR_REGCOUNT
	.align		4
        /*0000*/ 	.byte	0x04, 0x2f
        /*0002*/ 	.short	(.L_2 - .L_1)
	.align		4
.L_1:
        /*0004*/ 	.word	index@(_Z17simple_vbo_kernelP6float4jjf)
        /*0008*/ 	.word	0x00000014


	//----- nvinfo : EIATTR_FRAME_SIZE
	.align		4
.L_2:
        /*000c*/ 	.byte	0x04, 0x11
        /*000e*/ 	.short	(.L_4 - .L_3)
	.align		4
.L_3:
        /*0010*/ 	.word	index@($__internal_0_$__cuda_sm3x_div_rn_noftz_f32_slowpath)
        /*0014*/ 	.word	0x00000020


	//----- nvinfo : EIATTR_FRAME_SIZE
	.align		4
.L_4:
        /*0018*/ 	.byte	0x04, 0x11
        /*001a*/ 	.short	(.L_6 - .L_5)
	.align		4
.L_5:
        /*001c*/ 	.word	index@(_Z17simple_vbo_kernelP6float4jjf)
        /*0020*/ 	.word	0x00000020


	//----- nvinfo : EIATTR_MIN_STACK_SIZE
	.align		4
.L_6:
        /*0024*/ 	.byte	0x04, 0x12
        /*0026*/ 	.short	(.L_8 - .L_7)
	.align		4
.L_7:
        /*0028*/ 	.word	index@(_Z17simple_vbo_kernelP6float4jjf)
        /*002c*/ 	.word	0x00000020
.L_8:


//--------------------- .nv.compat                --------------------------
	.section	.nv.compat,"",@"SHT_CUDA_COMPAT_INFO"
	.align	4
        /*0000*/ 	.byte	0x02, 0x09, 0x00, 0x00, 0x02, 0x02, 0x01, 0x00, 0x02, 0x05, 0x05, 0x00, 0x03, 0x07, 0x01, 0x01
        /*0010*/ 	.byte	0x02, 0x03, 0x00, 0x00, 0x02, 0x06, 0x01, 0x00, 0x04, 0x0b, 0x08, 0x00, 0x01, 0x00, 0x00, 0x00
        /*0020*/ 	.byte	0x00, 0x00, 0x00, 0x00


//--------------------- .nv.info._Z17simple_vbo_kernelP6float4jjf --------------------------
	.section	.nv.info._Z17simple_vbo_kernelP6float4jjf,"",@"SHT_CUDA_INFO"
	.sectionflags	@""
	.align	4


	//----- nvinfo : EIATTR_CUDA_API_VERSION
	.align		4
        /*0000*/ 	.byte	0x04, 0x37
        /*0002*/ 	.short	(.L_10 - .L_9)
.L_9:
        /*0004*/ 	.word	0x00000082


	//----- nvinfo : EIATTR_KPARAM_INFO
	.align		4
.L_10:
        /*0008*/ 	.byte	0x04, 0x17
        /*000a*/ 	.short	(.L_12 - .L_11)
.L_11:
        /*000c*/ 	.word	0x00000000
        /*0010*/ 	.short	0x0003
        /*0012*/ 	.short	0x0010
        /*0014*/ 	.byte	0x00, 0xf0, 0x11, 0x00


	//----- nvinfo : EIATTR_KPARAM_INFO
	.align		4
.L_12:
        /*0018*/ 	.byte	0x04, 0x17
        /*001a*/ 	.short	(.L_14 - .L_13)
.L_13:
        /*001c*/ 	.word	0x00000000
        /*0020*/ 	.short	0x0002
        /*0022*/ 	.short	0x000c
        /*0024*/ 	.byte	0x00, 0xf0, 0x11, 0x00


	//----- nvinfo : EIATTR_KPARAM_INFO
	.align		4
.L_14:
        /*0028*/ 	.byte	0x04, 0x17
        /*002a*/ 	.short	(.L_16 - .L_15)
.L_15:
        /*002c*/ 	.word	0x00000000
        /*0030*/ 	.short	0x0001
        /*0032*/ 	.short	0x0008
        /*0034*/ 	.byte	0x00, 0xf0, 0x11, 0x00


	//----- nvinfo : EIATTR_KPARAM_INFO
	.align		4
.L_16:
        /*0038*/ 	.byte	0x04, 0x17
        /*003a*/ 	.short	(.L_18 - .L_17)
.L_17:
        /*003c*/ 	.word	0x00000000
        /*0040*/ 	.short	0x0000
        /*0042*/ 	.short	0x0000
        /*0044*/ 	.byte	0x00, 0xf5, 0x21, 0x00


	//----- nvinfo : EIATTR_SPARSE_MMA_MASK
	.align		4
.L_18:
        /*0048*/ 	.byte	0x03, 0x50
        /*004a*/ 	.short	0x0000


	//----- nvinfo : EIATTR_MAXREG_COUNT
	.align		4
        /*004c*/ 	.byte	0x03, 0x1b
        /*004e*/ 	.short	0x00ff


	//----- nvinfo : EIATTR_MERCURY_ISA_VERSION
	.align		4
        /*0050*/ 	.byte	0x03, 0x5f
        /*0052*/ 	.short	0x0101


	//----- nvinfo : EIATTR_VRC_CTA_INIT_COUNT
	.align		4
        /*0054*/ 	.byte	0x02, 0x4a
	.zero		1
	.zero		1


	//----- nvinfo : EIATTR_EXIT_INSTR_OFFSETS
	.align		4
        /*0058*/ 	.byte	0x04, 0x1c
        /*005a*/ 	.short	(.L_20 - .L_19)


	//   ....[0]....
.L_19:
        /*005c*/ 	.word	0x00000dc0


	//----- nvinfo : EIATTR_CRS_STACK_SIZE
	.align		4
.L_20:
        /*0060*/ 	.byte	0x04, 0x1e
        /*0062*/ 	.short	(.L_22 - .L_21)
.L_21:
        /*0064*/ 	.word	0x00000000


	//----- nvinfo : EIATTR_CBANK_PARAM_SIZE
	.align		4
.L_22:
        /*0068*/ 	.byte	0x03, 0x19
        /*006a*/ 	.short	0x0014


	//----- nvinfo : EIATTR_PARAM_CBANK
	.align		4
        /*006c*/ 	.byte	0x04, 0x0a
        /*006e*/ 	.short	(.L_24 - .L_23)
	.align		4
.L_23:
        /*0070*/ 	.word	index@(.nv.constant0._Z17simple_vbo_kernelP6float4jjf)
        /*0074*/ 	.short	0x0380
        /*0076*/ 	.short	0x0014


	//----- nvinfo : EIATTR_SW_WAR
	.align		4
.L_24:
        /*0078*/ 	.byte	0x04, 0x36
        /*007a*/ 	.short	(.L_26 - .L_25)
.L_25:
        /*007c*/ 	.word	0x00000008
.L_26:


//--------------------- .nv.callgraph             --------------------------
	.section	.nv.callgraph,"",@"SHT_CUDA_CALLGRAPH"
	.align	4
	.sectionentsize	8
	.align		4
        /*0000*/ 	.word	0x00000000
	.align		4
        /*0004*/ 	.word	0xffffffff
	.align		4
        /*0008*/ 	.word	0x00000000
	.align		4
        /*000c*/ 	.word	0xfffffffe
	.align		4
        /*0010*/ 	.word	0x00000000
	.align		4
        /*0014*/ 	.word	0xfffffffd
	.align		4
        /*0018*/ 	.word	0x00000000
	.align		4
        /*001c*/ 	.word	0xfffffffc


//--------------------- .nv.constant4             --------------------------
	.section	.nv.constant4,"a",@progbits
	.align	8
	.align		8
.nv.constant4:
        /*0000*/ 	.dword	__cudart_i2opi_f


//--------------------- .text._Z17simple_vbo_kernelP6float4jjf --------------------------
	.section	.text._Z17simple_vbo_kernelP6float4jjf,"ax",@progbits
	.align	128
        .global         _Z17simple_vbo_kernelP6float4jjf
        .type           _Z17simple_vbo_kernelP6float4jjf,@function
        .size           _Z17simple_vbo_kernelP6float4jjf,(.L_x_22 - _Z17simple_vbo_kernelP6float4jjf)
        .other          _Z17simple_vbo_kernelP6float4jjf,@"STO_CUDA_ENTRY STV_DEFAULT"
_Z17simple_vbo_kernelP6float4jjf:
.text._Z17simple_vbo_kernelP6float4jjf:
[----:B------:R-:W0:Y:S01]  /*0000*/  LDC R1, c[0x0][0x37c] ;  /* 0x0000df00ff017b82 */ /* 0x000e220000000800 */
[----:B------:R-:W1:Y:S01]  /*0010*/  S2R R0, SR_TID.X ;  /* 0x0000000000007919 */ /* 0x000e620000002100 */
[----:B------:R-:W2:Y:S06]  /*0020*/  LDCU UR5, c[0x0][0x388] ;  /* 0x00007100ff0577ac */ /* 0x000eac0008000800 */
[----:B------:R-:W1:Y:S01]  /*0030*/  S2UR UR4, SR_CTAID.X ;  /* 0x00000000000479c3 */ /* 0x000e620000002500 */
[----:B------:R-:W-:Y:S01]  /*0040*/  BSSY.RECONVERGENT B0, `(.L_x_0) ;  /* 0x0000015000007945 */ /* 0x000fe20003800200 */
[----:B------:R-:W3:Y:S01]  /*0050*/  S2R R9, SR_TID.Y ;  /* 0x0000000000097919 */ /* 0x000ee20000002200 */
[----:B0-----:R-:W-:-:S05]  /*0060*/  VIADD R1, R1, 0xffffffe0 ;  /* 0xffffffe001017836 */ /* 0x001fca0000000000 */
[----:B------:R-:W1:Y:S08]  /*0070*/  LDC R7, c[0x0][0x360] ;  /* 0x0000d800ff077b82 */ /* 0x000e700000000800 */
[----:B------:R-:W3:Y:S01]  /*0080*/  LDC R10, c[0x0][0x364] ;  /* 0x0000d900ff0a7b82 */ /* 0x000ee20000000800 */
[----:B--2---:R-:W-:-:S04]  /*0090*/  I2FP.F32.U32 R3, UR5 ;  /* 0x0000000500037c45 */ /* 0x004fc80008201000 */
[----:B------:R-:W0:Y:S03]  /*00a0*/  MUFU.RCP R2, R3 ;  /* 0x0000000300027308 */ /* 0x000e260000001000 */
[----:B------:R-:W3:Y:S01]  /*00b0*/  S2UR UR5, SR_CTAID.Y ;  /* 0x00000000000579c3 */ /* 0x000ee20000002600 */
[----:B-1----:R-:W-:-:S05]  /*00c0*/  IMAD R7, R7, UR4, R0 ;  /* 0x0000000407077c24 */ /* 0x002fca000f8e0200 */
[----:B------:R-:W-:Y:S01]  /*00d0*/  I2FP.F32.U32 R0, R7 ;  /* 0x0000000700007245 */ /* 0x000fe20000201000 */
[----:B0-----:R-:W-:-:S03]  /*00e0*/  FFMA R5, -R3, R2, 1 ;  /* 0x3f80000003057423 */ /* 0x001fc60000000102 */
[----:B------:R-:W0:Y:S01]  /*00f0*/  FCHK P0, R0, R3 ;  /* 0x0000000300007302 */ /* 0x000e220000000000 */
[----:B------:R-:W-:-:S04]  /*0100*/  FFMA R5, R2, R5, R2 ;  /* 0x0000000502057223 */ /* 0x000fc80000000002 */
[----:B------:R-:W-:Y:S01]  /*0110*/  FFMA R4, R0, R5, RZ ;  /* 0x0000000500047223 */ /* 0x000fe200000000ff */
[----:B---3--:R-:W-:-:S03]  /*0120*/  IMAD R10, R10, UR5, R9 ;  /* 0x000000050a0a7c24 */ /* 0x008fc6000f8e0209 */
[----:B------:R-:W-:-:S04]  /*0130*/  FFMA R2, -R3, R4, R0 ;  /* 0x0000000403027223 */ /* 0x000fc80000000100 */
[----:B------:R-:W-:Y:S01]  /*0140*/  FFMA R4, R5, R2, R4 ;  /* 0x0000000205047223 */ /* 0x000fe20000000004 */
[----:B0-----:R-:W-:Y:S06]  /*0150*/  @!P0 BRA `(.L_x_1) ;  /* 0x00000000000c8947 */ /* 0x001fec0003800000 */
[----:B------:R-:W-:-:S07]  /*0160*/  MOV R2, 0x180 ;  /* 0x0000018000027802 */ /* 0x000fce0000000f00 */
[----:B------:R-:W-:Y:S05]  /*0170*/  CALL.REL.NOINC `($__internal_0_$__cuda_sm3x_div_rn_noftz_f32_slowpath) ;  /* 0x0000000c00147944 */ /* 0x000fea0003c00000 */
[----:B------:R-:W-:-:S07]  /*0180*/  IMAD.MOV.U32 R4, RZ, RZ, R0 ;  /* 0x000000ffff047224 */ /* 0x000fce00078e0000 */
.L_x_1:
[----:B------:R-:W-:Y:S05]  /*0190*/  BSYNC.RECONVERGENT B0 ;  /* 0x0000000000007941 */ /* 0x000fea0003800200 */
.L_x_0:
[----:B------:R-:W0:Y:S01]  /*01a0*/  LDCU UR4, c[0x0][0x38c] ;  /* 0x00007180ff0477ac */ /* 0x000e220008000800 */
[----:B------:R-:W-:Y:S01]  /*01b0*/  I2FP.F32.U32 R0, R10 ;  /* 0x0000000a00007245 */ /* 0x000fe20000201000 */
[----:B------:R-:W-:Y:S01]  /*01c0*/  BSSY.RECONVERGENT B0, `(.L_x_2) ;  /* 0x000000d000007945 */ /* 0x000fe20003800200 */
[----:B0-----:R-:W-:-:S04]  /*01d0*/  I2FP.F32.U32 R3, UR4 ;  /* 0x0000000400037c45 */ /* 0x001fc80008201000 */
[----:B------:R-:W0:Y:S08]  /*01e0*/  MUFU.RCP R2, R3 ;  /* 0x0000000300027308 */ /* 0x000e300000001000 */
[----:B------:R-:W1:Y:S01]  /*01f0*/  FCHK P0, R0, R3 ;  /* 0x0000000300007302 */ /* 0x000e620000000000 */
[----:B0-----:R-:W-:-:S04]  /*0200*/  FFMA R5, -R3, R2, 1 ;  /* 0x3f80000003057423 */ /* 0x001fc80000000102 */
[----:B------:R-:W-:-:S04]  /*0210*/  FFMA R5, R2, R5, R2 ;  /* 0x0000000502057223 */ /* 0x000fc80000000002 */
[----:B------:R-:W-:-:S04]  /*0220*/  FFMA R2, R0, R5, RZ ;  /* 0x0000000500027223 */ /* 0x000fc800000000ff */
[----:B------:R-:W-:-:S04]  /*0230*/  FFMA R6, -R3, R2, R0 ;  /* 0x0000000203067223 */ /* 0x000fc80000000100 */
[----:B------:R-:W-:Y:S01]  /*0240*/  FFMA R6, R5, R6, R2 ;  /* 0x0000000605067223 */ /* 0x000fe20000000002 */
[----:B-1----:R-:W-:Y:S06]  /*0250*/  @!P0 BRA `(.L_x_3) ;  /* 0x00000000000c8947 */ /* 0x002fec0003800000 */
[----:B------:R-:W-:-:S07]  /*0260*/  MOV R2, 0x280 ;  /* 0x0000028000027802 */ /* 0x000fce0000000f00 */
[----:B------:R-:W-:Y:S05]  /*0270*/  CALL.REL.NOINC `($__internal_0_$__cuda_sm3x_div_rn_noftz_f32_slowpath) ;  /* 0x0000000800d47944 */ /* 0x000fea0003c00000 */
[----:B------:R-:W-:-:S07]  /*0280*/  IMAD.MOV.U32 R6, RZ, RZ, R0 ;  /* 0x000000ffff067224 */ /* 0x000fce00078e0000 */
.L_x_3:
[----:B------:R-:W-:Y:S05]  /*0290*/  BSYNC.RECONVERGENT B0 ;  /* 0x0000000000007941 */ /* 0x000fea0003800200 */
.L_x_2:
[----:B------:R-:W0:Y:S01]  /*02a0*/  LDC R9, c[0x0][0x390] ;  /* 0x0000e400ff097b82 */ /* 0x000e220000000800 */
[----:B------:R-:W-:Y:S01]  /*02b0*/  IMAD.MOV.U32 R5, RZ, RZ, 0x40400000 ;  /* 0x40400000ff057424 */ /* 0x000fe200078e00ff */
[----:B------:R-:W1:Y:S01]  /*02c0*/  LDCU.64 UR6, c[0x0][0x358] ;  /* 0x00006b00ff0677ac */ /* 0x000e620008000a00 */
[----:B------:R-:W-:Y:S02]  /*02d0*/  BSSY.RECONVERGENT B0, `(.L_x_4) ;  /* 0x0000043000007945 */ /* 0x000fe40003800200 */
[-C--:B------:R-:W-:Y:S01]  /*02e0*/  FFMA R4, R4, R5.reuse, -1.5 ;  /* 0xbfc0000004047423 */ /* 0x080fe20000000005 */
[----:B------:R-:W-:-:S03]  /*02f0*/  FFMA R6, R6, R5, -1.5 ;  /* 0xbfc0000006067423 */ /* 0x000fc60000000005 */
[----:B0-----:R-:W-:-:S04]  /*0300*/  FFMA R11, R4, 4, R9 ;  /* 0x40800000040b7823 */ /* 0x001fc80000000009 */
[C---:B------:R-:W-:Y:S01]  /*0310*/  FMUL R0, R11.reuse, 0.63661974668502807617 ;  /* 0x3f22f9830b007820 */ /* 0x040fe20000400000 */
[----:B------:R-:W-:-:S05]  /*0320*/  FSETP.GE.AND P0, PT, |R11|, 105615, PT ;  /* 0x47ce47800b00780b */ /* 0x000fca0003f06200 */
[----:B------:R-:W0:Y:S02]  /*0330*/  F2I.NTZ R0, R0 ;  /* 0x0000000000007305 */ /* 0x000e240000203100 */
[----:B0-----:R-:W-:-:S05]  /*0340*/  I2FP.F32.S32 R2, R0 ;  /* 0x0000000000027245 */ /* 0x001fca0000201400 */
[----:B------:R-:W-:-:S04]  /*0350*/  FFMA R3, R2, -1.5707962512969970703, R11 ;  /* 0xbfc90fda02037823 */ /* 0x000fc8000000000b */
[----:B------:R-:W-:-:S04]  /*0360*/  FFMA R3, R2, -7.5497894158615963534e-08, R3 ;  /* 0xb3a2216802037823 */ /* 0x000fc80000000003 */
[----:B------:R-:W-:Y:S01]  /*0370*/  FFMA R3, R2, -5.3903029534742383927e-15, R3 ;  /* 0xa7c234c502037823 */ /* 0x000fe20000000003 */
[----:B-1----:R-:W-:Y:S06]  /*0380*/  @!P0 BRA `(.L_x_5) ;  /* 0x0000000000dc8947 */ /* 0x002fec0003800000 */
[----:B------:R-:W-:-:S13]  /*0390*/  FSETP.NEU.AND P0, PT, |R11|, +INF , PT ;  /* 0x7f8000000b00780b */ /* 0x000fda0003f0d200 */
[----:B------:R-:W-:Y:S01]  /*03a0*/  @!P0 FMUL R3, RZ, R11 ;  /* 0x0000000bff038220 */ /* 0x000fe20000400000 */
[----:B------:R-:W-:Y:S01]  /*03b0*/  @!P0 IMAD.MOV.U32 R0, RZ, RZ, RZ ;  /* 0x000000ffff008224 */ /* 0x000fe200078e00ff */
[----:B------:R-:W-:Y:S06]  /*03c0*/  @!P0 BRA `(.L_x_5) ;  /* 0x0000000000cc8947 */ /* 0x000fec0003800000 */
[----:B------:R-:W-:Y:S01]  /*03d0*/  IMAD.SHL.U32 R2, R11, 0x100, RZ ;  /* 0x000001000b027824 */ /* 0x000fe200078e00ff */
[----:B------:R-:W0:Y:S01]  /*03e0*/  LDCU.64 UR8, c[0x4][URZ] ;  /* 0x01000000ff0877ac */ /* 0x000e220008000a00 */
[----:B------:R-:W-:Y:S02]  /*03f0*/  IMAD.MOV.U32 R8, RZ, RZ, RZ ;  /* 0x000000ffff087224 */ /* 0x000fe400078e00ff */
[----:B------:R-:W-:Y:S01]  /*0400*/  IMAD.MOV.U32 R0, RZ, RZ, R1 ;  /* 0x000000ffff007224 */ /* 0x000fe200078e0001 */
[----:B------:R-:W-:Y:S01]  /*0410*/  LOP3.LUT R15, R2, 0x80000000, RZ, 0xfc, !PT ;  /* 0x80000000020f7812 */ /* 0x000fe200078efcff */
[----:B------:R-:W-:Y:S01]  /*0420*/  UMOV UR5, URZ ;  /* 0x000000ff00057c82 */ /* 0x000fe20008000000 */
[----:B------:R-:W-:-:S05]  /*0430*/  UMOV UR4, URZ ;  /* 0x000000ff00047c82 */ /* 0x000fca0008000000 */
.L_x_6:
[----:B0-----:R-:W-:Y:S02]  /*0440*/  IMAD.U32 R12, RZ, RZ, UR8 ;  /* 0x00000008ff0c7e24 */ /* 0x001fe4000f8e00ff */
[----:B------:R-:W-:-:S05]  /*0450*/  IMAD.U32 R13, RZ, RZ, UR9 ;  /* 0x00000009ff0d7e24 */ /* 0x000fca000f8e00ff */
[----:B------:R-:W2:Y:S01]  /*0460*/  LDG.E.CONSTANT R2, desc[UR6][R12.64] ;  /* 0x000000060c027981 */ /* 0x000ea2000c1e9900 */
[----:B------:R-:W-:Y:S02]  /*0470*/  UIADD3 UR8, UP0, UPT, UR8, 0x4, URZ ;  /* 0x0000000408087890 */ /* 0x000fe4000ff1e0ff */
[----:B------:R-:W-:Y:S02]  /*0480*/  UIADD3 UR4, UPT, UPT, UR4, 0x1, URZ ;  /* 0x0000000104047890 */ /* 0x000fe4000fffe0ff */
[----:B------:R-:W-:Y:S02]  /*0490*/  UIADD3.X UR9, UPT, UPT, URZ, UR9, URZ, UP0, !UPT ;  /* 0x00000009ff097290 */ /* 0x000fe400087fe4ff */
[----:B------:R-:W-:Y:S01]  /*04a0*/  UISETP.NE.AND UP0, UPT, UR4, 0x6, UPT ;  /* 0x000000060400788c */ /* 0x000fe2000bf05270 */
[----:B--2---:R-:W-:-:S03]  /*04b0*/  IMAD.WIDE.U32 R2, R2, R15, RZ ;  /* 0x0000000f02027225 */ /* 0x004fc600078e00ff */
[----:B------:R-:W-:-:S04]  /*04c0*/  IADD3 R5, P0, PT, R2, R8, RZ ;  /* 0x0000000802057210 */ /* 0x000fc80007f1e0ff */
[----:B------:R-:W-:Y:S01]  /*04d0*/  IADD3.X R8, PT, PT, R3, UR5, RZ, P0, !PT ;  /* 0x0000000503087c10 */ /* 0x000fe200087fe4ff */
[----:B------:R0:W-:Y:S02]  /*04e0*/  STL [R0], R5 ;  /* 0x0000000500007387 */ /* 0x0001e40000100800 */
[----:B0-----:R-:W-:Y:S01]  /*04f0*/  VIADD R0, R0, 0x4 ;  /* 0x0000000400007836 */ /* 0x001fe20000000000 */
[----:B------:R-:W-:Y:S06]  /*0500*/  BRA.U UP0, `(.L_x_6) ;  /* 0xfffffffd00cc7547 */ /* 0x000fec000b83ffff */
[----:B------:R-:W-:Y:S01]  /*0510*/  SHF.R.U32.HI R5, RZ, 0x17, R11 ;  /* 0x00000017ff057819 */ /* 0x000fe2000001160b */
[----:B------:R0:W-:Y:S03]  /*0520*/  STL [R1+0x18], R8 ;  /* 0x0000180801007387 */ /* 0x0001e60000100800 */
[C---:B------:R-:W-:Y:S02]  /*0530*/  LOP3.LUT R0, R5.reuse, 0xe0, RZ, 0xc0, !PT ;  /* 0x000000e005007812 */ /* 0x040fe400078ec0ff */
[----:B------:R-:W-:-:S03]  /*0540*/  LOP3.LUT P0, RZ, R5, 0x1f, RZ, 0xc0, !PT ;  /* 0x0000001f05ff7812 */ /* 0x000fc6000780c0ff */
[----:B------:R-:W-:-:S05]  /*0550*/  VIADD R0, R0, 0xffffff80 ;  /* 0xffffff8000007836 */ /* 0x000fca0000000000 */
[----:B------:R-:W-:-:S05]  /*0560*/  SHF.R.U32.HI R0, RZ, 0x5, R0 ;  /* 0x00000005ff007819 */ /* 0x000fca0000011600 */
[----:B------:R-:W-:-:S05]  /*0570*/  IMAD R14, R0, -0x4, R1 ;  /* 0xfffffffc000e7824 */ /* 0x000fca00078e0201 */
[----:B------:R-:W2:Y:S04]  /*0580*/  LDL R0, [R14+0x18] ;  /* 0x000018000e007983 */ /* 0x000ea80000100800 */
[----:B------:R-:W2:Y:S04]  /*0590*/  LDL R3, [R14+0x14] ;  /* 0x000014000e037983 */ /* 0x000ea80000100800 */
[----:B------:R-:W3:Y:S01]  /*05a0*/  @P0 LDL R2, [R14+0x10] ;  /* 0x000010000e020983 */ /* 0x000ee20000100800 */
[----:B------:R-:W-:Y:S01]  /*05b0*/  LOP3.LUT R5, R5, 0x1f, RZ, 0xc0, !PT ;  /* 0x0000001f05057812 */ /* 0x000fe200078ec0ff */
[----:B------:R-:W-:Y:S01]  /*05c0*/  UMOV UR4, 0x54442d19 ;  /* 0x54442d1900047882 */ /* 0x000fe20000000000 */
[----:B------:R-:W-:-:S02]  /*05d0*/  UMOV UR5, 0x3bf921fb ;  /* 0x3bf921fb00057882 */ /* 0x000fc40000000000 */
[-C--:B--2---:R-:W-:Y:S02]  /*05e0*/  @P0 SHF.L.W.U32.HI R0, R3, R5.reuse, R0 ;  /* 0x0000000503000219 */ /* 0x084fe40000010e00 */
[----:B---3--:R-:W-:Y:S02]  /*05f0*/  @P0 SHF.L.W.U32.HI R3, R2, R5, R3 ;  /* 0x0000000502030219 */ /* 0x008fe40000010e03 */
[----:B------:R-:W-:Y:S02]  /*0600*/  ISETP.GE.AND P0, PT, R11, RZ, PT ;  /* 0x000000ff0b00720c */ /* 0x000fe40003f06270 */
[C---:B------:R-:W-:Y:S01]  /*0610*/  SHF.L.W.U32.HI R2, R3.reuse, 0x2, R0 ;  /* 0x0000000203027819 */ /* 0x040fe20000010e00 */
[----:B------:R-:W-:-:S03]  /*0620*/  IMAD.SHL.U32 R3, R3, 0x4, RZ ;  /* 0x0000000403037824 */ /* 0x000fc600078e00ff */
[----:B------:R-:W-:Y:S02]  /*0630*/  SHF.R.S32.HI R5, RZ, 0x1f, R2 ;  /* 0x0000001fff057819 */ /* 0x000fe40000011402 */
[----:B------:R-:W-:Y:S02]  /*0640*/  LOP3.LUT R11, R2, R11, RZ, 0x3c, !PT ;  /* 0x0000000b020b7212 */ /* 0x000fe400078e3cff */
[C---:B------:R-:W-:Y:S02]  /*0650*/  LOP3.LUT R12, R5.reuse, R3, RZ, 0x3c, !PT ;  /* 0x00000003050c7212 */ /* 0x040fe400078e3cff */
[----:B------:R-:W-:Y:S02]  /*0660*/  LOP3.LUT R13, R5, R2, RZ, 0x3c, !PT ;  /* 0x00000002050d7212 */ /* 0x000fe400078e3cff */
[----:B------:R-:W-:Y:S02]  /*0670*/  SHF.R.U32.HI R3, RZ, 0x1e, R0 ;  /* 0x0000001eff037819 */ /* 0x000fe40000011600 */
[----:B------:R-:W-:-:S02]  /*0680*/  ISETP.GE.AND P1, PT, R11, RZ, PT ;  /* 0x000000ff0b00720c */ /* 0x000fc40003f26270 */
[----:B------:R-:W1:Y:S01]  /*0690*/  I2F.F64.S64 R12, R12 ;  /* 0x0000000c000c7312 */ /* 0x000e620000301c00 */
[----:B------:R-:W-:-:S05]  /*06a0*/  LEA.HI R0, R2, R3, RZ, 0x1 ;  /* 0x0000000302007211 */ /* 0x000fca00078f08ff */
[----:B------:R-:W-:-:S04]  /*06b0*/  IMAD.MOV R2, RZ, RZ, -R0 ;  /* 0x000000ffff027224 */ /* 0x000fc800078e0a00 */
[----:B------:R-:W-:Y:S01]  /*06c0*/  @!P0 IMAD.MOV.U32 R0, RZ, RZ, R2 ;  /* 0x000000ffff008224 */ /* 0x000fe200078e0002 */
[----:B-1----:R-:W-:-:S10]  /*06d0*/  DMUL R14, R12, UR4 ;  /* 0x000000040c0e7c28 */ /* 0x002fd40008000000 */
[----:B------:R-:W1:Y:S02]  /*06e0*/  F2F.F32.F64 R14, R14 ;  /* 0x0000000e000e7310 */ /* 0x000e640000301000 */
[----:B01----:R-:W-:-:S07]  /*06f0*/  FSEL R3, -R14, R14, !P1 ;  /* 0x0000000e0e037208 */ /* 0x003fce0004800100 */
.L_x_5:
[----:B------:R-:W-:Y:S05]  /*0700*/  BSYNC.RECONVERGENT B0 ;  /* 0x0000000000007941 */ /* 0x000fea0003800200 */
.L_x_4:
[----:B------:R-:W-:Y:S01]  /*0710*/  FFMA R11, R6, 4, R9 ;  /* 0x40800000060b7823 */ /* 0x000fe20000000009 */
[----:B------:R-:W-:Y:S02]  /*0720*/  IMAD.MOV.U32 R14, RZ, RZ, 0x37cbac00 ;  /* 0x37cbac00ff0e7424 */ /* 0x000fe400078e00ff */
[----:B------:R-:W-:Y:S01]  /*0730*/  FMUL R5, R3, R3 ;  /* 0x0000000303057220 */ /* 0x000fe20000400000 */
[C---:B------:R-:W-:Y:S01]  /*0740*/  LOP3.LUT R9, R0.reuse, 0x1, RZ, 0xc0, !PT ;  /* 0x0000000100097812 */ /* 0x040fe200078ec0ff */
[----:B------:R-:W-:Y:S01]  /*0750*/  FMUL R2, R11, 0.63661974668502807617 ;  /* 0x3f22f9830b027820 */ /* 0x000fe20000400000 */
[----:B------:R-:W-:Y:S02]  /*0760*/  IMAD.MOV.U32 R12, RZ, RZ, 0x3d2aaabb ;  /* 0x3d2aaabbff0c7424 */ /* 0x000fe400078e00ff */
[----:B------:R-:W-:Y:S01]  /*0770*/  FFMA R8, R5, R14, -0.0013887860113754868507 ;  /* 0xbab607ed05087423 */ /* 0x000fe2000000000e */
[----:B------:R-:W-:Y:S01]  /*0780*/  ISETP.NE.U32.AND P0, PT, R9, 0x1, PT ;  /* 0x000000010900780c */ /* 0x000fe20003f05070 */
[----:B------:R-:W-:Y:S01]  /*0790*/  IMAD.MOV.U32 R9, RZ, RZ, 0x3effffff ;  /* 0x3effffffff097424 */ /* 0x000fe200078e00ff */
[----:B------:R-:W-:Y:S01]  /*07a0*/  LOP3.LUT P1, RZ, R0, 0x2, RZ, 0xc0, !PT ;  /* 0x0000000200ff7812 */ /* 0x000fe2000782c0ff */
[----:B------:R-:W0:Y:S01]  /*07b0*/  F2I.NTZ R2, R2 ;  /* 0x0000000200027305 */ /* 0x000e220000203100 */
[----:B------:R-:W-:Y:S01]  /*07c0*/  FSEL R8, R8, -0.00019574658654164522886, !P0 ;  /* 0xb94d415308087808 */ /* 0x000fe20004000000 */
[----:B------:R-:W-:Y:S01]  /*07d0*/  BSSY.RECONVERGENT B0, `(.L_x_7) ;  /* 0x0000046000007945 */ /* 0x000fe20003800200 */
[----:B------:R-:W-:-:S02]  /*07e0*/  FSEL R12, R12, 0.0083327032625675201416, !P0 ;  /* 0x3c0885e40c0c7808 */ /* 0x000fc40004000000 */
[----:B------:R-:W-:-:S03]  /*07f0*/  FSEL R0, R3, 1, P0 ;  /* 0x3f80000003007808 */ /* 0x000fc60000000000 */
[----:B------:R-:W-:Y:S01]  /*0800*/  FFMA R8, R5, R8, R12 ;  /* 0x0000000805087223 */ /* 0x000fe2000000000c */
[----:B------:R-:W-:Y:S02]  /*0810*/  FSEL R12, -R9, -0.16666662693023681641, !P0 ;  /* 0xbe2aaaa8090c7808 */ /* 0x000fe40004000100 */
[----:B------:R-:W-:-:S03]  /*0820*/  FSETP.GE.AND P0, PT, |R11|, 105615, PT ;  /* 0x47ce47800b00780b */ /* 0x000fc60003f06200 */
[C---:B------:R-:W-:Y:S01]  /*0830*/  FFMA R8, R5.reuse, R8, R12 ;  /* 0x0000000805087223 */ /* 0x040fe2000000000c */
[----:B0-----:R-:W-:Y:S01]  /*0840*/  I2FP.F32.S32 R16, R2 ;  /* 0x0000000200107245 */ /* 0x001fe20000201400 */
[----:B------:R-:W-:-:S04]  /*0850*/  FFMA R5, R5, R0, RZ ;  /* 0x0000000005057223 */ /* 0x000fc800000000ff */
[----:B------:R-:W-:Y:S01]  /*0860*/  FFMA R3, R16, -1.5707962512969970703, R11 ;  /* 0xbfc90fda10037823 */ /* 0x000fe2000000000b */
[----:B------:R-:W-:-:S03]  /*0870*/  FFMA R9, R5, R8, R0 ;  /* 0x0000000805097223 */ /* 0x000fc60000000000 */
[----:B------:R-:W-:Y:S01]  /*0880*/  FFMA R3, R16, -7.5497894158615963534e-08, R3 ;  /* 0xb3a2216810037823 */ /* 0x000fe20000000003 */
[----:B------:R-:W-:-:S03]  /*0890*/  @P1 FADD R9, RZ, -R9 ;  /* 0x80000009ff091221 */ /* 0x000fc60000000000 */
[----:B------:R-:W-:Y:S01]  /*08a0*/  FFMA R0, R16, -5.3903029534742383927e-15, R3 ;  /* 0xa7c234c510007823 */ /* 0x000fe20000000003 */
[----:B------:R-:W-:Y:S06]  /*08b0*/  @!P0 BRA `(.L_x_8) ;  /* 0x0000000000dc8947 */ /* 0x000fec0003800000 */
        /* <DEDUP_REMOVED lines=11> */
.L_x_9:
        /* <DEDUP_REMOVED lines=44> */
.L_x_8:
[----:B------:R-:W-:Y:S05]  /*0c30*/  BSYNC.RECONVERGENT B0 ;  /* 0x0000000000007941 */ /* 0x000fea0003800200 */
.L_x_7:
[----:B------:R-:W-:Y:S01]  /*0c40*/  FMUL R11, R0, R0 ;  /* 0x00000000000b7220 */ /* 0x000fe20000400000 */
[C---:B------:R-:W-:Y:S01]  /*0c50*/  LOP3.LUT R3, R2.reuse, 0x1, RZ, 0xc0, !PT ;  /* 0x0000000102037812 */ /* 0x040fe200078ec0ff */
[----:B------:R-:W-:Y:S01]  /*0c60*/  IMAD.MOV.U32 R8, RZ, RZ, 0x3c0885e4 ;  /* 0x3c0885e4ff087424 */ /* 0x000fe200078e00ff */
[----:B------:R-:W0:Y:S01]  /*0c70*/  LDCU UR4, c[0x0][0x388] ;  /* 0x00007100ff0477ac */ /* 0x000e220008000800 */
[----:B------:R-:W-:Y:S01]  /*0c80*/  FFMA R14, R11, R14, -0.0013887860113754868507 ;  /* 0xbab607ed0b0e7423 */ /* 0x000fe2000000000e */
[----:B------:R-:W-:Y:S01]  /*0c90*/  ISETP.NE.U32.AND P0, PT, R3, 0x1, PT ;  /* 0x000000010300780c */ /* 0x000fe20003f05070 */
[----:B------:R-:W-:Y:S02]  /*0ca0*/  VIADD R5, R2, 0x1 ;  /* 0x0000000102057836 */ /* 0x000fe40000000000 */
[----:B------:R-:W1:Y:S01]  /*0cb0*/  LDC.64 R2, c[0x0][0x380] ;  /* 0x0000e000ff027b82 */ /* 0x000e620000000a00 */
[----:B------:R-:W-:Y:S01]  /*0cc0*/  IMAD.MOV.U32 R12, RZ, RZ, 0x3e2aaaa8 ;  /* 0x3e2aaaa8ff0c7424 */ /* 0x000fe200078e00ff */
[----:B------:R-:W-:-:S02]  /*0cd0*/  FSEL R14, R14, -0.00019574658654164522886, P0 ;  /* 0xb94d41530e0e7808 */ /* 0x000fc40000000000 */
[----:B------:R-:W-:Y:S02]  /*0ce0*/  FSEL R8, R8, 0.041666727513074874878, !P0 ;  /* 0x3d2aaabb08087808 */ /* 0x000fe40004000000 */
[----:B------:R-:W-:Y:S02]  /*0cf0*/  LOP3.LUT P1, RZ, R5, 0x2, RZ, 0xc0, !PT ;  /* 0x0000000205ff7812 */ /* 0x000fe4000782c0ff */
[----:B------:R-:W-:Y:S01]  /*0d00*/  FSEL R5, -R12, -0.4999999701976776123, !P0 ;  /* 0xbeffffff0c057808 */ /* 0x000fe20004000100 */
[----:B------:R-:W-:Y:S01]  /*0d10*/  FFMA R8, R11, R14, R8 ;  /* 0x0000000e0b087223 */ /* 0x000fe20000000008 */
[----:B------:R-:W-:-:S03]  /*0d20*/  FSEL R0, R0, 1, !P0 ;  /* 0x3f80000000007808 */ /* 0x000fc60004000000 */
[C---:B------:R-:W-:Y:S02]  /*0d30*/  FFMA R5, R11.reuse, R8, R5 ;  /* 0x000000080b057223 */ /* 0x040fe40000000005 */
[----:B------:R-:W-:-:S04]  /*0d40*/  FFMA R11, R11, R0, RZ ;  /* 0x000000000b0b7223 */ /* 0x000fc800000000ff */
[----:B------:R-:W-:Y:S01]  /*0d50*/  FFMA R0, R11, R5, R0 ;  /* 0x000000050b007223 */ /* 0x000fe20000000000 */
[----:B0-----:R-:W-:Y:S02]  /*0d60*/  IMAD R5, R10, UR4, R7 ;  /* 0x000000040a057c24 */ /* 0x001fe4000f8e0207 */
[----:B------:R-:W-:Y:S02]  /*0d70*/  IMAD.MOV.U32 R7, RZ, RZ, 0x3f800000 ;  /* 0x3f800000ff077424 */ /* 0x000fe400078e00ff */
[----:B------:R-:W-:Y:S01]  /*0d80*/  @P1 FADD R0, RZ, -R0 ;  /* 0x80000000ff001221 */ /* 0x000fe20000000000 */
[----:B-1----:R-:W-:-:S04]  /*0d90*/  IMAD.WIDE.U32 R2, R5, 0x10, R2 ;  /* 0x0000001005027825 */ /* 0x002fc800078e0002 */
[----:B------:R-:W-:-:S05]  /*0da0*/  FMUL.D2 R5, R9, R0 ;  /* 0x0000000009057220 */ /* 0x000fca0000300000 */
[----:B------:R-:W-:Y:S01]  /*0db0*/  STG.E.128 desc[UR6][R2.64], R4 ;  /* 0x0000000402007986 */ /* 0x000fe2000c101d06 */
[----:B------:R-:W-:Y:S05]  /*0dc0*/  EXIT ;  /* 0x000000000000794d */ /* 0x000fea0003800000 */
        .weak           $__internal_0_$__cuda_sm3x_div_rn_noftz_f32_slowpath
        .type           $__internal_0_$__cuda_sm3x_div_rn_noftz_f32_slowpath,@function
        .size           $__internal_0_$__cuda_sm3x_div_rn_noftz_f32_slowpath,(.L_x_22 - $__internal_0_$__cuda_sm3x_div_rn_noftz_f32_slowpath)
$__internal_0_$__cuda_sm3x_div_rn_noftz_f32_slowpath:
[----:B------:R-:W-:Y:S01]  /*0dd0*/  SHF.R.U32.HI R6, RZ, 0x17, R3 ;  /* 0x00000017ff067819 */ /* 0x000fe20000011603 */
[----:B------:R-:W-:Y:S01]  /*0de0*/  BSSY.RECONVERGENT B1, `(.L_x_10) ;  /* 0x0000062000017945 */ /* 0x000fe20003800200 */
[----:B------:R-:W-:Y:S02]  /*0df0*/  SHF.R.U32.HI R5, RZ, 0x17, R0 ;  /* 0x00000017ff057819 */ /* 0x000fe40000011600 */
[----:B------:R-:W-:Y:S02]  /*0e00*/  LOP3.LUT R12, R6, 0xff, RZ, 0xc0, !PT ;  /* 0x000000ff060c7812 */ /* 0x000fe400078ec0ff */
[----:B------:R-:W-:-:S03]  /*0e10*/  LOP3.LUT R11, R5, 0xff, RZ, 0xc0, !PT ;  /* 0x000000ff050b7812 */ /* 0x000fc600078ec0ff */
[----:B------:R-:W-:Y:S02]  /*0e20*/  VIADD R8, R12, 0xffffffff ;  /* 0xffffffff0c087836 */ /* 0x000fe40000000000 */
[----:B------:R-:W-:-:S03]  /*0e30*/  VIADD R6, R11, 0xffffffff ;  /* 0xffffffff0b067836 */ /* 0x000fc60000000000 */
[----:B------:R-:W-:-:S04]  /*0e40*/  ISETP.GT.U32.AND P0, PT, R8, 0xfd, PT ;  /* 0x000000fd0800780c */ /* 0x000fc80003f04070 */
[----:B------:R-:W-:-:S13]  /*0e50*/  ISETP.GT.U32.OR P0, PT, R6, 0xfd, P0 ;  /* 0x000000fd0600780c */ /* 0x000fda0000704470 */
[----:B------:R-:W-:Y:S01]  /*0e60*/  @!P0 IMAD.MOV.U32 R5, RZ, RZ, RZ ;  /* 0x000000ffff058224 */ /* 0x000fe200078e00ff */
[----:B------:R-:W-:Y:S06]  /*0e70*/  @!P0 BRA `(.L_x_11) ;  /* 0x00000000005c8947 */ /* 0x000fec0003800000 */
[----:B------:R-:W-:Y:S02]  /*0e80*/  FSETP.GTU.FTZ.AND P0, PT, |R0|, +INF , PT ;  /* 0x7f8000000000780b */ /* 0x000fe40003f1c200 */
[----:B------:R-:W-:-:S04]  /*0e90*/  FSETP.GTU.FTZ.AND P1, PT, |R3|, +INF , PT ;  /* 0x7f8000000300780b */ /* 0x000fc80003f3c200 */
[----:B------:R-:W-:-:S13]  /*0ea0*/  PLOP3.LUT P0, PT, P0, P1, PT, 0xf8, 0x8f ;  /* 0x00000000008f781c */ /* 0x000fda0000703f70 */
[----:B------:R-:W-:Y:S05]  /*0eb0*/  @P0 BRA `(.L_x_12) ;  /* 0x00000004004c0947 */ /* 0x000fea0003800000 */
[----:B------:R-:W-:-:S13]  /*0ec0*/  LOP3.LUT P0, RZ, R3, 0x7fffffff, R0, 0xc8, !PT ;  /* 0x7fffffff03ff7812 */ /* 0x000fda000780c800 */
[----:B------:R-:W-:Y:S05]  /*0ed0*/  @!P0 BRA `(.L_x_13) ;  /* 0x00000004003c8947 */ /* 0x000fea0003800000 */
[C---:B------:R-:W-:Y:S02]  /*0ee0*/  FSETP.NEU.FTZ.AND P2, PT, |R0|.reuse, +INF , PT ;  /* 0x7f8000000000780b */ /* 0x040fe40003f5d200 */
[----:B------:R-:W-:Y:S02]  /*0ef0*/  FSETP.NEU.FTZ.AND P1, PT, |R3|, +INF , PT ;  /* 0x7f8000000300780b */ /* 0x000fe40003f3d200 */
[----:B------:R-:W-:-:S11]  /*0f00*/  FSETP.NEU.FTZ.AND P0, PT, |R0|, +INF , PT ;  /* 0x7f8000000000780b */ /* 0x000fd60003f1d200 */
[----:B------:R-:W-:Y:S05]  /*0f10*/  @!P1 BRA !P2, `(.L_x_13) ;  /* 0x00000004002c9947 */ /* 0x000fea0005000000 */
[----:B------:R-:W-:-:S04]  /*0f20*/  LOP3.LUT P2, RZ, R0, 0x7fffffff, RZ, 0xc0, !PT ;  /* 0x7fffffff00ff7812 */ /* 0x000fc8000784c0ff */
[----:B------:R-:W-:-:S13]  /*0f30*/  PLOP3.LUT P1, PT, P1, P2, PT, 0x2f, 0xf2 ;  /* 0x0000000000f2781c */ /* 0x000fda0000f24577 */
[----:B------:R-:W-:Y:S05]  /*0f40*/  @P1 BRA `(.L_x_14) ;  /* 0x0000000400181947 */ /* 0x000fea0003800000 */
[----:B------:R-:W-:-:S04]  /*0f50*/  LOP3.LUT P1, RZ, R3, 0x7fffffff, RZ, 0xc0, !PT ;  /* 0x7fffffff03ff7812 */ /* 0x000fc8000782c0ff */
[----:B------:R-:W-:-:S13]  /*0f60*/  PLOP3.LUT P0, PT, P0, P1, PT, 0x2f, 0xf2 ;  /* 0x0000000000f2781c */ /* 0x000fda0000702577 */
[----:B------:R-:W-:Y:S05]  /*0f70*/  @P0 BRA `(.L_x_15) ;  /* 0x0000000400000947 */ /* 0x000fea0003800000 */
[----:B------:R-:W-:Y:S02]  /*0f80*/  ISETP.GE.AND P0, PT, R6, RZ, PT ;  /* 0x000000ff0600720c */ /* 0x000fe40003f06270 */
[----:B------:R-:W-:-:S11]  /*0f90*/  ISETP.GE.AND P1, PT, R8, RZ, PT ;  /* 0x000000ff0800720c */ /* 0x000fd60003f26270 */
[----:B------:R-:W-:Y:S02]  /*0fa0*/  @P0 IMAD.MOV.U32 R5, RZ, RZ, RZ ;  /* 0x000000ffff050224 */ /* 0x000fe400078e00ff */
[----:B------:R-:W-:Y:S01]  /*0fb0*/  @!P0 FFMA R0, R0, 1.84467440737095516160e+19, RZ ;  /* 0x5f80000000008823 */ /* 0x000fe200000000ff */
[----:B------:R-:W-:Y:S02]  /*0fc0*/  @!P0 IMAD.MOV.U32 R5, RZ, RZ, -0x40 ;  /* 0xffffffc0ff058424 */ /* 0x000fe400078e00ff */
[----:B------:R-:W-:Y:S02]  /*0fd0*/  @!P1 FFMA R3, R3, 1.84467440737095516160e+19, RZ ;  /* 0x5f80000003039823 */ /* 0x000fe400000000ff */
[----:B------:R-:W-:-:S07]  /*0fe0*/  @!P1 VIADD R5, R5, 0x40 ;  /* 0x0000004005059836 */ /* 0x000fce0000000000 */
.L_x_11:
[----:B------:R-:W-:Y:S01]  /*0ff0*/  LEA R6, R12, 0xc0800000, 0x17 ;  /* 0xc08000000c067811 */ /* 0x000fe200078eb8ff */
[----:B------:R-:W-:Y:S04]  /*1000*/  BSSY.RECONVERGENT B2, `(.L_x_16) ;  /* 0x0000036000027945 */ /* 0x000fe80003800200 */
[----:B------:R-:W-:Y:S02]  /*1010*/  IMAD.IADD R6, R3, 0x1, -R6 ;  /* 0x0000000103067824 */ /* 0x000fe400078e0a06 */
[----:B------:R-:W-:Y:S02]  /*1020*/  VIADD R3, R11, 0xffffff81 ;  /* 0xffffff810b037836 */ /* 0x000fe40000000000 */
[----:B------:R0:W1:Y:S01]  /*1030*/  MUFU.RCP R8, R6 ;  /* 0x0000000600087308 */ /* 0x0000620000001000 */
[----:B------:R-:W-:Y:S01]  /*1040*/  FADD.FTZ R9, -R6, -RZ ;  /* 0x800000ff06097221 */ /* 0x000fe20000010100 */
[C---:B------:R-:W-:Y:S01]  /*1050*/  IMAD R0, R3.reuse, -0x800000, R0 ;  /* 0xff80000003007824 */ /* 0x040fe200078e0200 */
[----:B0-----:R-:W-:-:S05]  /*1060*/  IADD3 R6, PT, PT, R3, 0x7f, -R12 ;  /* 0x0000007f03067810 */ /* 0x001fca0007ffe80c */
[----:B------:R-:W-:Y:S02]  /*1070*/  IMAD.IADD R6, R6, 0x1, R5 ;  /* 0x0000000106067824 */ /* 0x000fe400078e0205 */
[----:B-1----:R-:W-:-:S04]  /*1080*/  FFMA R11, R8, R9, 1 ;  /* 0x3f800000080b7423 */ /* 0x002fc80000000009 */
[----:B------:R-:W-:-:S04]  /*1090*/  FFMA R13, R8, R11, R8 ;  /* 0x0000000b080d7223 */ /* 0x000fc80000000008 */
[----:B------:R-:W-:-:S04]  /*10a0*/  FFMA R8, R0, R13, RZ ;  /* 0x0000000d00087223 */ /* 0x000fc800000000ff */
[----:B------:R-:W-:-:S04]  /*10b0*/  FFMA R11, R9, R8, R0 ;  /* 0x00000008090b7223 */ /* 0x000fc80000000000 */
[----:B------:R-:W-:-:S04]  /*10c0*/  FFMA R8, R13, R11, R8 ;  /* 0x0000000b0d087223 */ /* 0x000fc80000000008 */
[----:B------:R-:W-:-:S04]  /*10d0*/  FFMA R9, R9, R8, R0 ;  /* 0x0000000809097223 */ /* 0x000fc80000000000 */
[----:B------:R-:W-:-:S05]  /*10e0*/  FFMA R0, R13, R9, R8 ;  /* 0x000000090d007223 */ /* 0x000fca0000000008 */
[----:B------:R-:W-:-:S04]  /*10f0*/  SHF.R.U32.HI R3, RZ, 0x17, R0 ;  /* 0x00000017ff037819 */ /* 0x000fc80000011600 */
[----:B------:R-:W-:-:S05]  /*1100*/  LOP3.LUT R3, R3, 0xff, RZ, 0xc0, !PT ;  /* 0x000000ff03037812 */ /* 0x000fca00078ec0ff */
[----:B------:R-:W-:-:S04]  /*1110*/  IMAD.IADD R11, R3, 0x1, R6 ;  /* 0x00000001030b7824 */ /* 0x000fc800078e0206 */
[----:B------:R-:W-:-:S05]  /*1120*/  VIADD R3, R11, 0xffffffff ;  /* 0xffffffff0b037836 */ /* 0x000fca0000000000 */
[----:B------:R-:W-:-:S13]  /*1130*/  ISETP.GE.U32.AND P0, PT, R3, 0xfe, PT ;  /* 0x000000fe0300780c */ /* 0x000fda0003f06070 */
[----:B------:R-:W-:Y:S05]  /*1140*/  @!P0 BRA `(.L_x_17) ;  /* 0x0000000000808947 */ /* 0x000fea0003800000 */
[----:B------:R-:W-:-:S13]  /*1150*/  ISETP.GT.AND P0, PT, R11, 0xfe, PT ;  /* 0x000000fe0b00780c */ /* 0x000fda0003f04270 */
[----:B------:R-:W-:Y:S05]  /*1160*/  @P0 BRA `(.L_x_18) ;  /* 0x00000000006c0947 */ /* 0x000fea0003800000 */
[----:B------:R-:W-:-:S13]  /*1170*/  ISETP.GE.AND P0, PT, R11, 0x1, PT ;  /* 0x000000010b00780c */ /* 0x000fda0003f06270 */
[----:B------:R-:W-:Y:S05]  /*1180*/  @P0 BRA `(.L_x_19) ;  /* 0x0000000000740947 */ /* 0x000fea0003800000 */
[----:B------:R-:W-:Y:S02]  /*1190*/  ISETP.GE.AND P0, PT, R11, -0x18, PT ;  /* 0xffffffe80b00780c */ /* 0x000fe40003f06270 */
[----:B------:R-:W-:-:S11]  /*11a0*/  LOP3.LUT R0, R0, 0x80000000, RZ, 0xc0, !PT ;  /* 0x8000000000007812 */ /* 0x000fd600078ec0ff */
[----:B------:R-:W-:Y:S05]  /*11b0*/  @!P0 BRA `(.L_x_19) ;  /* 0x0000000000688947 */ /* 0x000fea0003800000 */
[CCC-:B------:R-:W-:Y:S01]  /*11c0*/  FFMA.RZ R3, R13.reuse, R9.reuse, R8.reuse ;  /* 0x000000090d037223 */ /* 0x1c0fe2000000c008 */
[-CC-:B------:R-:W-:Y:S01]  /*11d0*/  FFMA.RM R6, R13, R9.reuse, R8.reuse ;  /* 0x000000090d067223 */ /* 0x180fe20000004008 */
[C---:B------:R-:W-:Y:S02]  /*11e0*/  ISETP.NE.AND P2, PT, R11.reuse, RZ, PT ;  /* 0x000000ff0b00720c */ /* 0x040fe40003f45270 */
[----:B------:R-:W-:Y:S02]  /*11f0*/  ISETP.NE.AND P1, PT, R11, RZ, PT ;  /* 0x000000ff0b00720c */ /* 0x000fe40003f25270 */
[----:B------:R-:W-:Y:S01]  /*1200*/  LOP3.LUT R5, R3, 0x7fffff, RZ, 0xc0, !PT ;  /* 0x007fffff03057812 */ /* 0x000fe200078ec0ff */
[----:B------:R-:W-:Y:S01]  /*1210*/  FFMA.RP R3, R13, R9, R8 ;  /* 0x000000090d037223 */ /* 0x000fe20000008008 */
[----:B------:R-:W-:Y:S02]  /*1220*/  VIADD R8, R11, 0x20 ;  /* 0x000000200b087836 */ /* 0x000fe40000000000 */
[----:B------:R-:W-:Y:S01]  /*1230*/  LOP3.LUT R5, R5, 0x800000, RZ, 0xfc, !PT ;  /* 0x0080000005057812 */ /* 0x000fe200078efcff */
[----:B------:R-:W-:Y:S01]  /*1240*/  IMAD.MOV R9, RZ, RZ, -R11 ;  /* 0x000000ffff097224 */ /* 0x000fe200078e0a0b */
[----:B------:R-:W-:-:S02]  /*1250*/  FSETP.NEU.FTZ.AND P0, PT, R3, R6, PT ;  /* 0x000000060300720b */ /* 0x000fc40003f1d000 */
[----:B------:R-:W-:Y:S02]  /*1260*/  SHF.L.U32 R8, R5, R8, RZ ;  /* 0x0000000805087219 */ /* 0x000fe400000006ff */
[----:B------:R-:W-:Y:S02]  /*1270*/  SEL R6, R9, RZ, P2 ;  /* 0x000000ff09067207 */ /* 0x000fe40001000000 */
[----:B------:R-:W-:Y:S02]  /*1280*/  ISETP.NE.AND P1, PT, R8, RZ, P1 ;  /* 0x000000ff0800720c */ /* 0x000fe40000f25270 */
[----:B------:R-:W-:Y:S02]  /*1290*/  SHF.R.U32.HI R6, RZ, R6, R5 ;  /* 0x00000006ff067219 */ /* 0x000fe40000011605 */
[----:B------:R-:W-:Y:S02]  /*12a0*/  PLOP3.LUT P0, PT, P0, P1, PT, 0xf8, 0x8f ;  /* 0x00000000008f781c */ /* 0x000fe40000703f70 */
[----:B------:R-:W-:-:S02]  /*12b0*/  SHF.R.U32.HI R8, RZ, 0x1, R6 ;  /* 0x00000001ff087819 */ /* 0x000fc40000011606 */
[----:B------:R-:W-:-:S04]  /*12c0*/  SEL R3, RZ, 0x1, !P0 ;  /* 0x00000001ff037807 */ /* 0x000fc80004000000 */
[----:B------:R-:W-:-:S04]  /*12d0*/  LOP3.LUT R3, R3, 0x1, R8, 0xf8, !PT ;  /* 0x0000000103037812 */ /* 0x000fc800078ef808 */
[----:B------:R-:W-:-:S05]  /*12e0*/  LOP3.LUT R3, R3, R6, RZ, 0xc0, !PT ;  /* 0x0000000603037212 */ /* 0x000fca00078ec0ff */
[----:B------:R-:W-:-:S05]  /*12f0*/  IMAD.IADD R3, R8, 0x1, R3 ;  /* 0x0000000108037824 */ /* 0x000fca00078e0203 */
[----:B------:R-:W-:Y:S01]  /*1300*/  LOP3.LUT R0, R3, R0, RZ, 0xfc, !PT ;  /* 0x0000000003007212 */ /* 0x000fe200078efcff */
[----:B------:R-:W-:Y:S06]  /*1310*/  BRA `(.L_x_19) ;  /* 0x0000000000107947 */ /* 0x000fec0003800000 */
.L_x_18:
[----:B------:R-:W-:-:S04]  /*1320*/  LOP3.LUT R0, R0, 0x80000000, RZ, 0xc0, !PT ;  /* 0x8000000000007812 */ /* 0x000fc800078ec0ff */
[----:B------:R-:W-:Y:S01]  /*1330*/  LOP3.LUT R0, R0, 0x7f800000, RZ, 0xfc, !PT ;  /* 0x7f80000000007812 */ /* 0x000fe200078efcff */
[----:B------:R-:W-:Y:S06]  /*1340*/  BRA `(.L_x_19) ;  /* 0x0000000000047947 */ /* 0x000fec0003800000 */
.L_x_17:
[----:B------:R-:W-:-:S07]  /*1350*/  IMAD R0, R6, 0x800000, R0 ;  /* 0x0080000006007824 */ /* 0x000fce00078e0200 */
.L_x_19:
[----:B------:R-:W-:Y:S05]  /*1360*/  BSYNC.RECONVERGENT B2 ;  /* 0x0000000000027941 */ /* 0x000fea0003800200 */
.L_x_16:
[----:B------:R-:W-:Y:S05]  /*1370*/  BRA `(.L_x_20) ;  /* 0x0000000000207947 */ /* 0x000fea0003800000 */
.L_x_15:
[----:B------:R-:W-:-:S04]  /*1380*/  LOP3.LUT R0, R3, 0x80000000, R0, 0x48, !PT ;  /* 0x8000000003007812 */ /* 0x000fc800078e4800 */
[----:B------:R-:W-:Y:S01]  /*1390*/  LOP3.LUT R0, R0, 0x7f800000, RZ, 0xfc, !PT ;  /* 0x7f80000000007812 */ /* 0x000fe200078efcff */
[----:B------:R-:W-:Y:S06]  /*13a0*/  BRA `(.L_x_20) ;  /* 0x0000000000147947 */ /* 0x000fec0003800000 */
.L_x_14:
[----:B------:R-:W-:Y:S01]  /*13b0*/  LOP3.LUT R0, R3, 0x80000000, R0, 0x48, !PT ;  /* 0x8000000003007812 */ /* 0x000fe200078e4800 */
[----:B------:R-:W-:Y:S06]  /*13c0*/  BRA `(.L_x_20) ;  /* 0x00000000000c7947 */ /* 0x000fec0003800000 */
.L_x_13:
[----:B------:R-:W0:Y:S01]  /*13d0*/  MUFU.RSQ R0, -QNAN ;  /* 0xffc0000000007908 */ /* 0x000e220000001400 */
[----:B------:R-:W-:Y:S05]  /*13e0*/  BRA `(.L_x_20) ;  /* 0x0000000000047947 */ /* 0x000fea0003800000 */
.L_x_12:
[----:B------:R-:W-:-:S07]  /*13f0*/  FADD.FTZ R0, R0, R3 ;  /* 0x0000000300007221 */ /* 0x000fce0000010000 */
.L_x_20:
[----:B------:R-:W-:Y:S05]  /*1400*/  BSYNC.RECONVERGENT B1 ;  /* 0x0000000000017941 */ /* 0x000fea0003800200 */
.L_x_10:
[----:B------:R-:W-:-:S04]  /*1410*/  IMAD.MOV.U32 R3, RZ, RZ, 0x0 ;  /* 0x00000000ff037424 */ /* 0x000fc800078e00ff */
[----:B0-----:R-:W-:Y:S05]  /*1420*/  RET.REL.NODEC R2 `(_Z17simple_vbo_kernelP6float4jjf) ;  /* 0xffffffe802f47950 */ /* 0x001fea0003c3ffff */
.L_x_21:
[----:B------:R-:W-:-:S00]  /*1430*/  BRA `(.L_x_21) ;  /* 0xfffffffc00fc7947 */ /* 0x000fc0000383ffff */
[----:B------:R-:W-:-:S00]  /*1440*/  NOP ;  /* 0x0000000000007918 */ /* 0x000fc00000000000 */
        /* <DEDUP_REMOVED lines=11> */
.L_x_22:


//--------------------- .nv.global.init           --------------------------
	.section	.nv.global.init,"aw",@progbits
	.align	4
.nv.global.init:
	.type		__cudart_i2opi_f,@object
	.size		__cudart_i2opi_f,(.L_0 - __cudart_i2opi_f)
__cudart_i2opi_f:
        /*0000*/ 	.byte	0x41, 0x90, 0x43, 0x3c, 0x99, 0x95, 0x62, 0xdb, 0xc0, 0xdd, 0x34, 0xf5, 0xd1, 0x57, 0x27, 0xfc
        /*0010*/ 	.byte	0x29, 0x15, 0x44, 0x4e, 0x6e, 0x83, 0xf9, 0xa2
.L_0:


//--------------------- .nv.shared.reserved.0     --------------------------
	.section	.nv.shared.reserved.0,"aw",@nobits
	.weak		__nv_reservedSMEM_offset_0_alias
	.size		__nv_reservedSMEM_offset_0_alias, 0, 64
	.other		__nv_reservedSMEM_offset_0_alias,@"STO_CUDA_RESERVED_SHARED STV_DEFAULT"
__nv_reservedSMEM_offset_0_alias:
	.zero		0
	.zero		64


//--------------------- .nv.constant0._Z17simple_vbo_kernelP6float4jjf --------------------------
	.section	.nv.constant0._Z17simple_vbo_kernelP6float4jjf,"a",@progbits
	.sectionflags	@""
	.align	4
.nv.constant0._Z17simple_vbo_kernelP6float4jjf:
	.zero		916


//--------------------- SYMBOLS --------------------------

	.type		.nv.reservedSmem.offset0,@object
	.size		.nv.reservedSmem.offset0,0x4
